//
// Generated by NVIDIA NVVM Compiler
//
// Compiler Build ID: CL-36424714
// Cuda compilation tools, release 13.0, V13.0.88
// Based on NVVM 20.0.0
//

.version 9.0
.target sm_100
.address_size 64

	// .globl	_Z9prefixSumPiS_ii

.visible .entry _Z9prefixSumPiS_ii(
	.param .u64 .ptr .align 1 _Z9prefixSumPiS_ii_param_0,
	.param .u64 .ptr .align 1 _Z9prefixSumPiS_ii_param_1,
	.param .u32 _Z9prefixSumPiS_ii_param_2,
	.param .u32 _Z9prefixSumPiS_ii_param_3
)
{
	.reg .pred 	%p<5>;
	.reg .b32 	%r<12>;
	.reg .b64 	%rd<13>;

	ld.param.u64 	%rd3, [_Z9prefixSumPiS_ii_param_0];
	ld.param.u64 	%rd4, [_Z9prefixSumPiS_ii_param_1];
	ld.param.u32 	%r2, [_Z9prefixSumPiS_ii_param_2];
	ld.param.u32 	%r3, [_Z9prefixSumPiS_ii_param_3];
	cvta.to.global.u64 	%rd1, %rd4;
	cvta.to.global.u64 	%rd2, %rd3;
	mov.u32 	%r4, %ctaid.x;
	mov.u32 	%r5, %ntid.x;
	mov.u32 	%r6, %tid.x;
	mad.lo.s32 	%r1, %r4, %r5, %r6;
	setp.ge.s32 	%p1, %r1, %r3;
	setp.lt.s32 	%p2, %r1, %r2;
	or.pred  	%p3, %p2, %p1;
	@%p3 bra 	$L__BB0_2;
	mul.wide.s32 	%rd8, %r1, 4;
	add.s64 	%rd9, %rd2, %rd8;
	ld.global.u32 	%r8, [%rd9];
	sub.s32 	%r9, %r1, %r2;
	mul.wide.s32 	%rd10, %r9, 4;
	add.s64 	%rd11, %rd2, %rd10;
	ld.global.u32 	%r10, [%rd11];
	add.s32 	%r11, %r10, %r8;
	add.s64 	%rd12, %rd1, %rd8;
	st.global.u32 	[%rd12], %r11;
	bra.uni 	$L__BB0_4;
$L__BB0_2:
	setp.ge.s32 	%p4, %r1, %r2;
	@%p4 bra 	$L__BB0_4;
	mul.wide.s32 	%rd5, %r1, 4;
	add.s64 	%rd6, %rd2, %rd5;
	ld.global.u32 	%r7, [%rd6];
	add.s64 	%rd7, %rd1, %rd5;
	st.global.u32 	[%rd7], %r7;
$L__BB0_4:
	bar.sync 	0;
	ret;

}


// ===== COMPILED SASS (sm_100) =====

	.target	sm_100

	.elftype	@"ET_EXEC"


//--------------------- .note.nv.tkinfo           --------------------------
	.section	.note.nv.tkinfo,"",@"SHT_NOTE"
	.sectionflags	@"SHF_NOTE_NV_TKINFO"
	.tkinfo
        /*0018*/ 	.word	0x00000002
        /*0030*/ 	.string	""
        /*0030*/ 	.string	"ptxas"
        /*0030*/ 	.string	"Cuda compilation tools, release 13.0, V13.0.88"
        /*0030*/ 	.string	"Build cuda_13.0.r13.0/compiler.36424714_0"
        /*0030*/ 	.string	"-arch sm_100 -m 64 "



//--------------------- .note.nv.cuinfo           --------------------------
	.section	.note.nv.cuinfo,"",@"SHT_NOTE"
	.sectionflags	@"SHF_NOTE_NV_CUINFO"
        /*0018*/ 	.short	0x0002
        /*001a*/ 	.short	0x0064
        /*001c*/ 	.short	0x0082
	.zero		2


//--------------------- .nv.info                  --------------------------
	.section	.nv.info,"",@"SHT_CUDA_INFO"
	.align	4


	//----- nvinfo : EIATTR_REGCOUNT
	.align		4
        /*0000*/ 	.byte	0x04, 0x2f
        /*0002*/ 	.short	(.L_1 - .L_0)
	.align		4
.L_0:
        /*0004*/ 	.word	index@(_Z9prefixSumPiS_ii)
        /*0008*/ 	.word	0x0000000c


	//----- nvinfo : EIATTR_FRAME_SIZE
	.align		4
.L_1:
        /*000c*/ 	.byte	0x04, 0x11
        /*000e*/ 	.short	(.L_3 - .L_2)
	.align		4
.L_2:
        /*0010*/ 	.word	index@(_Z9prefixSumPiS_ii)
        /*0014*/ 	.word	0x00000000


	//----- nvinfo : EIATTR_MIN_STACK_SIZE
	.align		4
.L_3:
        /*0018*/ 	.byte	0x04, 0x12
        /*001a*/ 	.short	(.L_5 - .L_4)
	.align		4
.L_4:
        /*001c*/ 	.word	index@(_Z9prefixSumPiS_ii)
        /*0020*/ 	.word	0x00000000
.L_5:


//--------------------- .nv.compat                --------------------------
	.section	.nv.compat,"",@"SHT_CUDA_COMPAT_INFO"
	.align	4
        /*0000*/ 	.byte	0x02, 0x09, 0x00, 0x00, 0x02, 0x02, 0x01, 0x00, 0x02, 0x05, 0x05, 0x00, 0x03, 0x07, 0x01, 0x01
        /*0010*/ 	.byte	0x02, 0x03, 0x00, 0x00, 0x02, 0x06, 0x01, 0x00, 0x04, 0x0b, 0x08, 0x00, 0x09, 0x00, 0x00, 0x00
        /*0020*/ 	.byte	0x00, 0x00, 0x00, 0x00


//--------------------- .nv.info._Z9prefixSumPiS_ii --------------------------
	.section	.nv.info._Z9prefixSumPiS_ii,"",@"SHT_CUDA_INFO"
	.sectionflags	@""
	.align	4


	//----- nvinfo : EIATTR_CUDA_API_VERSION
	.align		4
        /*0000*/ 	.byte	0x04, 0x37
        /*0002*/ 	.short	(.L_7 - .L_6)
.L_6:
        /*0004*/ 	.word	0x00000082


	//----- nvinfo : EIATTR_KPARAM_INFO
	.align		4
.L_7:
        /*0008*/ 	.byte	0x04, 0x17
        /*000a*/ 	.short	(.L_9 - .L_8)
.L_8:
        /*000c*/ 	.word	0x00000000
        /*0010*/ 	.short	0x0003
        /*0012*/ 	.short	0x0014
        /*0014*/ 	.byte	0x00, 0xf0, 0x11, 0x00


	//----- nvinfo : EIATTR_KPARAM_INFO
	.align		4
.L_9:
        /*0018*/ 	.byte	0x04, 0x17
        /*001a*/ 	.short	(.L_11 - .L_10)
.L_10:
        /*001c*/ 	.word	0x00000000
        /*0020*/ 	.short	0x0002
        /*0022*/ 	.short	0x0010
        /*0024*/ 	.byte	0x00, 0xf0, 0x11, 0x00


	//----- nvinfo : EIATTR_KPARAM_INFO
	.align		4
.L_11:
        /*0028*/ 	.byte	0x04, 0x17
        /*002a*/ 	.short	(.L_13 - .L_12)
.L_12:
        /*002c*/ 	.word	0x00000000
        /*0030*/ 	.short	0x0001
        /*0032*/ 	.short	0x0008
        /*0034*/ 	.byte	0x00, 0xf5, 0x21, 0x00


	//----- nvinfo : EIATTR_KPARAM_INFO
	.align		4
.L_13:
        /*0038*/ 	.byte	0x04, 0x17
        /*003a*/ 	.short	(.L_15 - .L_14)
.L_14:
        /*003c*/ 	.word	0x00000000
        /*0040*/ 	.short	0x0000
        /*0042*/ 	.short	0x0000
        /*0044*/ 	.byte	0x00, 0xf5, 0x21, 0x00


	//----- nvinfo : EIATTR_SPARSE_MMA_MASK
	.align		4
.L_15:
        /*0048*/ 	.byte	0x03, 0x50
        /*004a*/ 	.short	0x0000


	//----- nvinfo : EIATTR_MAXREG_COUNT
	.align		4
        /*004c*/ 	.byte	0x03, 0x1b
        /*004e*/ 	.short	0x00ff


	//----- nvinfo : EIATTR_NUM_BARRIERS
	.align		4
        /*0050*/ 	.byte	0x02, 0x4c
        /*0052*/ 	.byte	0x01
	.zero		1


	//----- nvinfo : EIATTR_MERCURY_ISA_VERSION
	.align		4
        /*0054*/ 	.byte	0x03, 0x5f
        /*0056*/ 	.short	0x0101


	//----- nvinfo : EIATTR_VRC_CTA_INIT_COUNT
	.align		4
        /*0058*/ 	.byte	0x02, 0x4a
	.zero		1
	.zero		1


	//----- nvinfo : EIATTR_EXIT_INSTR_OFFSETS
	.align		4
        /*005c*/ 	.byte	0x04, 0x1c
        /*005e*/ 	.short	(.L_17 - .L_16)


	//   ....[0]....
.L_16:
        /*0060*/ 	.word	0x00000200


	//----- nvinfo : EIATTR_CRS_STACK_SIZE
	.align		4
.L_17:
        /*0064*/ 	.byte	0x04, 0x1e
        /*0066*/ 	.short	(.L_19 - .L_18)
.L_18:
        /*0068*/ 	.word	0x00000000


	//----- nvinfo : EIATTR_CBANK_PARAM_SIZE
	.align		4
.L_19:
        /*006c*/ 	.byte	0x03, 0x19
        /*006e*/ 	.short	0x0018


	//----- nvinfo : EIATTR_PARAM_CBANK
	.align		4
        /*0070*/ 	.byte	0x04, 0x0a
        /*0072*/ 	.short	(.L_21 - .L_20)
	.align		4
.L_20:
        /*0074*/ 	.word	index@(.nv.constant0._Z9prefixSumPiS_ii)
        /*0078*/ 	.short	0x0380
        /*007a*/ 	.short	0x0018


	//----- nvinfo : EIATTR_SW_WAR
	.align		4
.L_21:
        /*007c*/ 	.byte	0x04, 0x36
        /*007e*/ 	.short	(.L_23 - .L_22)
.L_22:
        /*0080*/ 	.word	0x00000008
.L_23:


//--------------------- .nv.callgraph             --------------------------
	.section	.nv.callgraph,"",@"SHT_CUDA_CALLGRAPH"
	.align	4
	.sectionentsize	8
	.align		4
        /*0000*/ 	.word	0x00000000
	.align		4
        /*0004*/ 	.word	0xffffffff
	.align		4
        /*0008*/ 	.word	0x00000000
	.align		4
        /*000c*/ 	.word	0xfffffffe
	.align		4
        /*0010*/ 	.word	0x00000000
	.align		4
        /*0014*/ 	.word	0xfffffffd
	.align		4
        /*0018*/ 	.word	0x00000000
	.align		4
        /*001c*/ 	.word	0xfffffffc


//--------------------- .text._Z9prefixSumPiS_ii  --------------------------
	.section	.text._Z9prefixSumPiS_ii,"ax",@progbits
	.align	128
        .global         _Z9prefixSumPiS_ii
        .type           _Z9prefixSumPiS_ii,@function
        .size           _Z9prefixSumPiS_ii,(.L_x_4 - _Z9prefixSumPiS_ii)
        .other          _Z9prefixSumPiS_ii,@"STO_CUDA_ENTRY STV_DEFAULT"
_Z9prefixSumPiS_ii:
.text._Z9prefixSumPiS_ii:
[----:B------:R-:W-:Y:S01]  /*0000*/  LDC R1, c[0x0][0x37c] ;  /* 0x0000df00ff017b82 */ /* 0x000fe20000000800 */
[----:B------:R-:W0:Y:S07]  /*0010*/  S2R R0, SR_TID.X ;  /* 0x0000000000007919 */ /* 0x000e2e0000002100 */
[----:B------:R-:W0:Y:S01]  /*0020*/  S2UR UR4, SR_CTAID.X ;  /* 0x00000000000479c3 */ /* 0x000e220000002500 */
[----:B------:R-:W1:Y:S01]  /*0030*/  LDCU.64 UR6, c[0x0][0x390] ;  /* 0x00007200ff0677ac */ /* 0x000e620008000a00 */
[----:B------:R-:W-:Y:S06]  /*0040*/  BSSY.RECONVERGENT B0, `(.L_x_0) ;  /* 0x000001a000007945 */ /* 0x000fec0003800200 */
[----:B------:R-:W0:Y:S02]  /*0050*/  LDC R9, c[0x0][0x360] ;  /* 0x0000d800ff097b82 */ /* 0x000e240000000800 */
[----:B0-----:R-:W-:Y:S01]  /*0060*/  IMAD R9, R9, UR4, R0 ;  /* 0x0000000409097c24 */ /* 0x001fe2000f8e0200 */
[----:B------:R-:W0:Y:S04]  /*0070*/  LDCU.64 UR4, c[0x0][0x358] ;  /* 0x00006b00ff0477ac */ /* 0x000e280008000a00 */
[----:B-1----:R-:W-:-:S04]  /*0080*/  ISETP.GE.AND P0, PT, R9, UR7, PT ;  /* 0x0000000709007c0c */ /* 0x002fc8000bf06270 */
[----:B------:R-:W-:-:S13]  /*0090*/  ISETP.LT.OR P0, PT, R9, UR6, P0 ;  /* 0x0000000609007c0c */ /* 0x000fda0008701670 */
[----:B0-----:R-:W-:Y:S05]  /*00a0*/  @P0 BRA `(.L_x_1) ;  /* 0x00000000002c0947 */ /* 0x001fea0003800000 */
[----:B------:R-:W0:Y:S01]  /*00b0*/  LDC.64 R4, c[0x0][0x380] ;  /* 0x0000e000ff047b82 */ /* 0x000e220000000a00 */
[C---:B------:R-:W-:Y:S01]  /*00c0*/  IADD3 R7, PT, PT, R9.reuse, -UR6, RZ ;  /* 0x8000000609077c10 */ /* 0x040fe2000fffe0ff */
[----:B0-----:R-:W-:-:S04]  /*00d0*/  IMAD.WIDE R2, R9, 0x4, R4 ;  /* 0x0000000409027825 */ /* 0x001fc800078e0204 */
[----:B------:R-:W-:Y:S02]  /*00e0*/  IMAD.WIDE R4, R7, 0x4, R4 ;  /* 0x0000000407047825 */ /* 0x000fe400078e0204 */
[----:B------:R-:W2:Y:S01]  /*00f0*/  LDG.E R2, desc[UR4][R2.64] ;  /* 0x0000000402027981 */ /* 0x000ea2000c1e1900 */
[----:B------:R-:W0:Y:S03]  /*0100*/  LDC.64 R6, c[0x0][0x388] ;  /* 0x0000e200ff067b82 */ /* 0x000e260000000a00 */
[----:B------:R-:W2:Y:S01]  /*0110*/  LDG.E R5, desc[UR4][R4.64] ;  /* 0x0000000404057981 */ /* 0x000ea2000c1e1900 */
[----:B0-----:R-:W-:Y:S01]  /*0120*/  IMAD.WIDE R6, R9, 0x4, R6 ;  /* 0x0000000409067825 */ /* 0x001fe200078e0206 */
[----:B--2---:R-:W-:-:S05]  /*0130*/  IADD3 R9, PT, PT, R2, R5, RZ ;  /* 0x0000000502097210 */ /* 0x004fca0007ffe0ff */
[----:B------:R1:W-:Y:S01]  /*0140*/  STG.E desc[UR4][R6.64], R9 ;  /* 0x0000000906007986 */ /* 0x0003e2000c101904 */
[----:B------:R-:W-:Y:S05]  /*0150*/  BRA `(.L_x_2) ;  /* 0x0000000000207947 */ /* 0x000fea0003800000 */
.L_x_1:
[----:B------:R-:W-:-:S13]  /*0160*/  ISETP.GE.AND P0, PT, R9, UR6, PT ;  /* 0x0000000609007c0c */ /* 0x000fda000bf06270 */
[----:B------:R-:W-:Y:S05]  /*0170*/  @P0 BRA `(.L_x_2) ;  /* 0x0000000000180947 */ /* 0x000fea0003800000 */
[----:B------:R-:W0:Y:S08]  /*0180*/  LDC.64 R2, c[0x0][0x380] ;  /* 0x0000e000ff027b82 */ /* 0x000e300000000a00 */
[----:B------:R-:W1:Y:S01]  /*0190*/  LDC.64 R4, c[0x0][0x388] ;  /* 0x0000e200ff047b82 */ /* 0x000e620000000a00 */
[----:B0-----:R-:W-:-:S06]  /*01a0*/  IMAD.WIDE R2, R9, 0x4, R2 ;  /* 0x0000000409027825 */ /* 0x001fcc00078e0202 */
[----:B------:R-:W2:Y:S01]  /*01b0*/  LDG.E R3, desc[UR4][R2.64] ;  /* 0x0000000402037981 */ /* 0x000ea2000c1e1900 */
[----:B-1----:R-:W-:-:S05]  /*01c0*/  IMAD.WIDE R4, R9, 0x4, R4 ;  /* 0x0000000409047825 */ /* 0x002fca00078e0204 */
[----:B--2---:R0:W-:Y:S02]  /*01d0*/  STG.E desc[UR4][R4.64], R3 ;  /* 0x0000000304007986 */ /* 0x0041e4000c101904 */
.L_x_2:
[----:B------:R-:W-:Y:S05]  /*01e0*/  BSYNC.RECONVERGENT B0 ;  /* 0x0000000000007941 */ /* 0x000fea0003800200 */
.L_x_0:
[----:B------:R-:W-:Y:S06]  /*01f0*/  BAR.SYNC.DEFER_BLOCKING 0x0 ;  /* 0x0000000000007b1d */ /* 0x000fec0000010000 */
[----:B------:R-:W-:Y:S05]  /*0200*/  EXIT ;  /* 0x000000000000794d */ /* 0x000fea0003800000 */
.L_x_3:
[----:B------:R-:W-:-:S00]  /*0210*/  BRA `(.L_x_3) ;  /* 0xfffffffc00fc7947 */ /* 0x000fc0000383ffff */
[----:B------:R-:W-:-:S00]  /*0220*/  NOP ;  /* 0x0000000000007918 */ /* 0x000fc00000000000 */
        /* <DEDUP_REMOVED lines=13> */
.L_x_4:


//--------------------- .nv.shared.reserved.0     --------------------------
	.section	.nv.shared.reserved.0,"aw",@nobits
	.weak		__nv_reservedSMEM_offset_0_alias
	.size		__nv_reservedSMEM_offset_0_alias, 0, 64
	.other		__nv_reservedSMEM_offset_0_alias,@"STO_CUDA_RESERVED_SHARED STV_DEFAULT"
__nv_reservedSMEM_offset_0_alias:
	.zero		0
	.zero		64


//--------------------- .nv.constant0._Z9prefixSumPiS_ii --------------------------
	.section	.nv.constant0._Z9prefixSumPiS_ii,"a",@progbits
	.sectionflags	@""
	.align	4
.nv.constant0._Z9prefixSumPiS_ii:
	.zero		920


//--------------------- SYMBOLS --------------------------

	.type		.nv.reservedSmem.offset0,@object
	.size		.nv.reservedSmem.offset0,0x4
